//
// Generated by NVIDIA NVVM Compiler
//
// Compiler Build ID: CL-36424714
// Cuda compilation tools, release 13.0, V13.0.88
// Based on NVVM 20.0.0
//

.version 9.0
.target sm_100
.address_size 64

	// .globl	_Z9fft_stageP6float2ii
.const .align 8 .f64 d_PI;
.global .align 4 .b8 __cudart_i2opi_f[24] = {65, 144, 67, 60, 153, 149, 98, 219, 192, 221, 52, 245, 209, 87, 39, 252, 41, 21, 68, 78, 110, 131, 249, 162};

.visible .entry _Z9fft_stageP6float2ii(
	.param .u64 .ptr .align 1 _Z9fft_stageP6float2ii_param_0,
	.param .u32 _Z9fft_stageP6float2ii_param_1,
	.param .u32 _Z9fft_stageP6float2ii_param_2
)
{
	.local .align 4 .b8 	__local_depot0[28];
	.reg .b64 	%SP;
	.reg .b64 	%SPL;
	.reg .pred 	%p<18>;
	.reg .b32 	%r<95>;
	.reg .b32 	%f<61>;
	.reg .b64 	%rd<45>;
	.reg .b64 	%fd<11>;

	mov.u64 	%SPL, __local_depot0;
	ld.param.u64 	%rd18, [_Z9fft_stageP6float2ii_param_0];
	ld.param.u32 	%r30, [_Z9fft_stageP6float2ii_param_1];
	ld.param.u32 	%r29, [_Z9fft_stageP6float2ii_param_2];
	add.u64 	%rd1, %SPL, 0;
	mov.u32 	%r31, %ctaid.x;
	mov.u32 	%r32, %ntid.x;
	mov.u32 	%r33, %tid.x;
	mad.lo.s32 	%r1, %r31, %r32, %r33;
	shr.u32 	%r34, %r30, 31;
	add.s32 	%r35, %r30, %r34;
	shr.s32 	%r36, %r35, 1;
	setp.ge.s32 	%p1, %r1, %r36;
	@%p1 bra 	$L__BB0_18;
	cvta.to.global.u64 	%rd20, %rd18;
	shr.u32 	%r37, %r29, 31;
	add.s32 	%r38, %r29, %r37;
	shr.s32 	%r39, %r38, 1;
	div.s32 	%r40, %r1, %r39;
	mul.lo.s32 	%r41, %r40, %r39;
	sub.s32 	%r42, %r1, %r41;
	mad.lo.s32 	%r43, %r40, %r29, %r42;
	mul.wide.s32 	%rd21, %r43, 8;
	add.s64 	%rd2, %rd20, %rd21;
	ld.global.v2.f32 	{%f2, %f1}, [%rd2];
	mul.wide.s32 	%rd22, %r39, 8;
	add.s64 	%rd3, %rd2, %rd22;
	ld.global.v2.f32 	{%f4, %f3}, [%rd3];
	ld.const.f64 	%fd1, [d_PI];
	mul.f64 	%fd2, %fd1, 0dC000000000000000;
	cvt.rn.f64.s32 	%fd3, %r42;
	mul.f64 	%fd4, %fd2, %fd3;
	cvt.rn.f64.s32 	%fd5, %r29;
	div.rn.f64 	%fd6, %fd4, %fd5;
	cvt.rn.f32.f64 	%f5, %fd6;
	mul.f32 	%f15, %f5, 0f3F22F983;
	cvt.rni.s32.f32 	%r94, %f15;
	cvt.rn.f32.s32 	%f16, %r94;
	fma.rn.f32 	%f17, %f16, 0fBFC90FDA, %f5;
	fma.rn.f32 	%f18, %f16, 0fB3A22168, %f17;
	fma.rn.f32 	%f60, %f16, 0fA7C234C5, %f18;
	abs.f32 	%f7, %f5;
	setp.ltu.f32 	%p2, %f7, 0f47CE4780;
	mov.u32 	%r90, %r94;
	mov.f32 	%f59, %f60;
	@%p2 bra 	$L__BB0_9;
	setp.neu.f32 	%p3, %f7, 0f7F800000;
	@%p3 bra 	$L__BB0_4;
	mov.f32 	%f21, 0f00000000;
	mul.rn.f32 	%f59, %f5, %f21;
	mov.b32 	%r90, 0;
	bra.uni 	$L__BB0_9;
$L__BB0_4:
	mov.b32 	%r3, %f5;
	shl.b32 	%r45, %r3, 8;
	or.b32  	%r4, %r45, -2147483648;
	mov.b64 	%rd41, 0;
	mov.b32 	%r87, 0;
	mov.u64 	%rd39, __cudart_i2opi_f;
	mov.u64 	%rd40, %rd1;
$L__BB0_5:
	.pragma "nounroll";
	ld.global.nc.u32 	%r46, [%rd39];
	mad.wide.u32 	%rd25, %r46, %r4, %rd41;
	shr.u64 	%rd41, %rd25, 32;
	st.local.u32 	[%rd40], %rd25;
	add.s32 	%r87, %r87, 1;
	add.s64 	%rd40, %rd40, 4;
	add.s64 	%rd39, %rd39, 4;
	setp.ne.s32 	%p4, %r87, 6;
	@%p4 bra 	$L__BB0_5;
	shr.u32 	%r47, %r3, 23;
	st.local.u32 	[%rd1+24], %rd41;
	and.b32  	%r7, %r47, 31;
	and.b32  	%r48, %r47, 224;
	add.s32 	%r49, %r48, -128;
	shr.u32 	%r50, %r49, 5;
	mul.wide.u32 	%rd26, %r50, 4;
	sub.s64 	%rd10, %rd1, %rd26;
	ld.local.u32 	%r88, [%rd10+24];
	ld.local.u32 	%r89, [%rd10+20];
	setp.eq.s32 	%p5, %r7, 0;
	@%p5 bra 	$L__BB0_8;
	shf.l.wrap.b32 	%r88, %r89, %r88, %r7;
	ld.local.u32 	%r51, [%rd10+16];
	shf.l.wrap.b32 	%r89, %r51, %r89, %r7;
$L__BB0_8:
	shr.u32 	%r52, %r88, 30;
	shf.l.wrap.b32 	%r53, %r89, %r88, 2;
	shl.b32 	%r54, %r89, 2;
	shr.u32 	%r55, %r53, 31;
	add.s32 	%r56, %r55, %r52;
	neg.s32 	%r57, %r56;
	setp.lt.s32 	%p6, %r3, 0;
	selp.b32 	%r90, %r57, %r56, %p6;
	xor.b32  	%r58, %r53, %r3;
	shr.s32 	%r59, %r53, 31;
	xor.b32  	%r60, %r59, %r53;
	xor.b32  	%r61, %r59, %r54;
	cvt.u64.u32 	%rd27, %r60;
	shl.b64 	%rd28, %rd27, 32;
	cvt.u64.u32 	%rd29, %r61;
	or.b64  	%rd30, %rd28, %rd29;
	cvt.rn.f64.s64 	%fd7, %rd30;
	mul.f64 	%fd8, %fd7, 0d3BF921FB54442D19;
	cvt.rn.f32.f64 	%f19, %fd8;
	neg.f32 	%f20, %f19;
	setp.lt.s32 	%p7, %r58, 0;
	selp.f32 	%f59, %f20, %f19, %p7;
$L__BB0_9:
	setp.ltu.f32 	%p8, %f7, 0f47CE4780;
	add.s32 	%r63, %r90, 1;
	mul.rn.f32 	%f22, %f59, %f59;
	and.b32  	%r64, %r90, 1;
	setp.eq.b32 	%p9, %r64, 1;
	selp.f32 	%f23, %f59, 0f3F800000, %p9;
	fma.rn.f32 	%f24, %f22, %f23, 0f00000000;
	fma.rn.f32 	%f25, %f22, 0f37CBAC00, 0fBAB607ED;
	selp.f32 	%f26, 0fB94D4153, %f25, %p9;
	selp.f32 	%f27, 0f3C0885E4, 0f3D2AAABB, %p9;
	fma.rn.f32 	%f28, %f26, %f22, %f27;
	selp.f32 	%f29, 0fBE2AAAA8, 0fBEFFFFFF, %p9;
	fma.rn.f32 	%f30, %f28, %f22, %f29;
	fma.rn.f32 	%f31, %f30, %f24, %f23;
	and.b32  	%r65, %r63, 2;
	setp.eq.s32 	%p10, %r65, 0;
	mov.f32 	%f32, 0f00000000;
	sub.f32 	%f33, %f32, %f31;
	selp.f32 	%f11, %f31, %f33, %p10;
	@%p8 bra 	$L__BB0_17;
	setp.neu.f32 	%p11, %f7, 0f7F800000;
	@%p11 bra 	$L__BB0_12;
	mov.f32 	%f36, 0f00000000;
	mul.rn.f32 	%f60, %f5, %f36;
	mov.b32 	%r94, 0;
	bra.uni 	$L__BB0_17;
$L__BB0_12:
	mov.b32 	%r16, %f5;
	shl.b32 	%r67, %r16, 8;
	or.b32  	%r17, %r67, -2147483648;
	mov.b64 	%rd44, 0;
	mov.b32 	%r91, 0;
	mov.u64 	%rd42, __cudart_i2opi_f;
	mov.u64 	%rd43, %rd1;
$L__BB0_13:
	.pragma "nounroll";
	ld.global.nc.u32 	%r68, [%rd42];
	mad.wide.u32 	%rd33, %r68, %r17, %rd44;
	shr.u64 	%rd44, %rd33, 32;
	st.local.u32 	[%rd43], %rd33;
	add.s32 	%r91, %r91, 1;
	add.s64 	%rd43, %rd43, 4;
	add.s64 	%rd42, %rd42, 4;
	setp.ne.s32 	%p12, %r91, 6;
	@%p12 bra 	$L__BB0_13;
	shr.u32 	%r69, %r16, 23;
	st.local.u32 	[%rd1+24], %rd44;
	and.b32  	%r20, %r69, 31;
	and.b32  	%r70, %r69, 224;
	add.s32 	%r71, %r70, -128;
	shr.u32 	%r72, %r71, 5;
	mul.wide.u32 	%rd34, %r72, 4;
	sub.s64 	%rd17, %rd1, %rd34;
	ld.local.u32 	%r92, [%rd17+24];
	ld.local.u32 	%r93, [%rd17+20];
	setp.eq.s32 	%p13, %r20, 0;
	@%p13 bra 	$L__BB0_16;
	shf.l.wrap.b32 	%r92, %r93, %r92, %r20;
	ld.local.u32 	%r73, [%rd17+16];
	shf.l.wrap.b32 	%r93, %r73, %r93, %r20;
$L__BB0_16:
	shr.u32 	%r74, %r92, 30;
	shf.l.wrap.b32 	%r75, %r93, %r92, 2;
	shl.b32 	%r76, %r93, 2;
	shr.u32 	%r77, %r75, 31;
	add.s32 	%r78, %r77, %r74;
	neg.s32 	%r79, %r78;
	setp.lt.s32 	%p14, %r16, 0;
	selp.b32 	%r94, %r79, %r78, %p14;
	xor.b32  	%r80, %r75, %r16;
	shr.s32 	%r81, %r75, 31;
	xor.b32  	%r82, %r81, %r75;
	xor.b32  	%r83, %r81, %r76;
	cvt.u64.u32 	%rd35, %r82;
	shl.b64 	%rd36, %rd35, 32;
	cvt.u64.u32 	%rd37, %r83;
	or.b64  	%rd38, %rd36, %rd37;
	cvt.rn.f64.s64 	%fd9, %rd38;
	mul.f64 	%fd10, %fd9, 0d3BF921FB54442D19;
	cvt.rn.f32.f64 	%f34, %fd10;
	neg.f32 	%f35, %f34;
	setp.lt.s32 	%p15, %r80, 0;
	selp.f32 	%f60, %f35, %f34, %p15;
$L__BB0_17:
	mul.rn.f32 	%f37, %f60, %f60;
	and.b32  	%r85, %r94, 1;
	setp.eq.b32 	%p16, %r85, 1;
	selp.f32 	%f38, 0f3F800000, %f60, %p16;
	fma.rn.f32 	%f39, %f37, %f38, 0f00000000;
	fma.rn.f32 	%f40, %f37, 0f37CBAC00, 0fBAB607ED;
	selp.f32 	%f41, %f40, 0fB94D4153, %p16;
	selp.f32 	%f42, 0f3D2AAABB, 0f3C0885E4, %p16;
	fma.rn.f32 	%f43, %f41, %f37, %f42;
	selp.f32 	%f44, 0fBEFFFFFF, 0fBE2AAAA8, %p16;
	fma.rn.f32 	%f45, %f43, %f37, %f44;
	fma.rn.f32 	%f46, %f45, %f39, %f38;
	and.b32  	%r86, %r94, 2;
	setp.eq.s32 	%p17, %r86, 0;
	mov.f32 	%f47, 0f00000000;
	sub.f32 	%f48, %f47, %f46;
	selp.f32 	%f49, %f46, %f48, %p17;
	mul.f32 	%f50, %f4, %f11;
	mul.f32 	%f51, %f3, %f49;
	sub.f32 	%f52, %f50, %f51;
	mul.f32 	%f53, %f4, %f49;
	fma.rn.f32 	%f54, %f3, %f11, %f53;
	add.f32 	%f55, %f2, %f52;
	add.f32 	%f56, %f1, %f54;
	st.global.v2.f32 	[%rd2], {%f55, %f56};
	sub.f32 	%f57, %f2, %f52;
	sub.f32 	%f58, %f1, %f54;
	st.global.v2.f32 	[%rd3], {%f57, %f58};
$L__BB0_18:
	ret;

}


// ===== COMPILED SASS (sm_100) =====

	.target	sm_100

	.elftype	@"ET_EXEC"


//--------------------- .note.nv.tkinfo           --------------------------
	.section	.note.nv.tkinfo,"",@"SHT_NOTE"
	.sectionflags	@"SHF_NOTE_NV_TKINFO"
	.tkinfo
        /*0018*/ 	.word	0x00000002
        /*0030*/ 	.string	""
        /*0030*/ 	.string	"ptxas"
        /*0030*/ 	.string	"Cuda compilation tools, release 13.0, V13.0.88"
        /*0030*/ 	.string	"Build cuda_13.0.r13.0/compiler.36424714_0"
        /*0030*/ 	.string	"-arch sm_100 -m 64 "



//--------------------- .note.nv.cuinfo           --------------------------
	.section	.note.nv.cuinfo,"",@"SHT_NOTE"
	.sectionflags	@"SHF_NOTE_NV_CUINFO"
        /*0018*/ 	.short	0x0002
        /*001a*/ 	.short	0x0064
        /*001c*/ 	.short	0x0082
	.zero		2


//--------------------- .nv.info                  --------------------------
	.section	.nv.info,"",@"SHT_CUDA_INFO"
	.align	4


	//----- nvinfo : EIATTR_REGCOUNT
	.align		4
        /*0000*/ 	.byte	0x04, 0x2f
        /*0002*/ 	.short	(.L_3 - .L_2)
	.align		4
.L_2:
        /*0004*/ 	.word	index@(_Z9fft_stageP6float2ii)
        /*0008*/ 	.word	0x0000001e


	//----- nvinfo : EIATTR_FRAME_SIZE
	.align		4
.L_3:
        /*000c*/ 	.byte	0x04, 0x11
        /*000e*/ 	.short	(.L_5 - .L_4)
	.align		4
.L_4:
        /*0010*/ 	.word	index@($__internal_0_$__cuda_sm20_div_rn_f64_full)
        /*0014*/ 	.word	0x00000020


	//----- nvinfo : EIATTR_FRAME_SIZE
	.align		4
.L_5:
        /*0018*/ 	.byte	0x04, 0x11
        /*001a*/ 	.short	(.L_7 - .L_6)
	.align		4
.L_6:
        /*001c*/ 	.word	index@(_Z9fft_stageP6float2ii)
        /*0020*/ 	.word	0x00000020


	//----- nvinfo : EIATTR_MIN_STACK_SIZE
	.align		4
.L_7:
        /*0024*/ 	.byte	0x04, 0x12
        /*0026*/ 	.short	(.L_9 - .L_8)
	.align		4
.L_8:
        /*0028*/ 	.word	index@(_Z9fft_stageP6float2ii)
        /*002c*/ 	.word	0x00000020
.L_9:


//--------------------- .nv.compat                --------------------------
	.section	.nv.compat,"",@"SHT_CUDA_COMPAT_INFO"
	.align	4
        /*0000*/ 	.byte	0x02, 0x09, 0x00, 0x00, 0x02, 0x02, 0x01, 0x00, 0x02, 0x05, 0x05, 0x00, 0x03, 0x07, 0x01, 0x01
        /*0010*/ 	.byte	0x02, 0x03, 0x00, 0x00, 0x02, 0x06, 0x01, 0x00, 0x04, 0x0b, 0x08, 0x00, 0x01, 0x00, 0x00, 0x00
        /*0020*/ 	.byte	0x00, 0x00, 0x00, 0x00


//--------------------- .nv.info._Z9fft_stageP6float2ii --------------------------
	.section	.nv.info._Z9fft_stageP6float2ii,"",@"SHT_CUDA_INFO"
	.sectionflags	@""
	.align	4


	//----- nvinfo : EIATTR_CUDA_API_VERSION
	.align		4
        /*0000*/ 	.byte	0x04, 0x37
        /*0002*/ 	.short	(.L_11 - .L_10)
.L_10:
        /*0004*/ 	.word	0x00000082


	//----- nvinfo : EIATTR_KPARAM_INFO
	.align		4
.L_11:
        /*0008*/ 	.byte	0x04, 0x17
        /*000a*/ 	.short	(.L_13 - .L_12)
.L_12:
        /*000c*/ 	.word	0x00000000
        /*0010*/ 	.short	0x0002
        /*0012*/ 	.short	0x000c
        /*0014*/ 	.byte	0x00, 0xf0, 0x11, 0x00


	//----- nvinfo : EIATTR_KPARAM_INFO
	.align		4
.L_13:
        /*0018*/ 	.byte	0x04, 0x17
        /*001a*/ 	.short	(.L_15 - .L_14)
.L_14:
        /*001c*/ 	.word	0x00000000
        /*0020*/ 	.short	0x0001
        /*0022*/ 	.short	0x0008
        /*0024*/ 	.byte	0x00, 0xf0, 0x11, 0x00


	//----- nvinfo : EIATTR_KPARAM_INFO
	.align		4
.L_15:
        /*0028*/ 	.byte	0x04, 0x17
        /*002a*/ 	.short	(.L_17 - .L_16)
.L_16:
        /*002c*/ 	.word	0x00000000
        /*0030*/ 	.short	0x0000
        /*0032*/ 	.short	0x0000
        /*0034*/ 	.byte	0x00, 0xf5, 0x21, 0x00


	//----- nvinfo : EIATTR_SPARSE_MMA_MASK
	.align		4
.L_17:
        /*0038*/ 	.byte	0x03, 0x50
        /*003a*/ 	.short	0x0000


	//----- nvinfo : EIATTR_MAXREG_COUNT
	.align		4
        /*003c*/ 	.byte	0x03, 0x1b
        /*003e*/ 	.short	0x00ff


	//----- nvinfo : EIATTR_MERCURY_ISA_VERSION
	.align		4
        /*0040*/ 	.byte	0x03, 0x5f
        /*0042*/ 	.short	0x0101


	//----- nvinfo : EIATTR_VRC_CTA_INIT_COUNT
	.align		4
        /*0044*/ 	.byte	0x02, 0x4a
	.zero		1
	.zero		1


	//----- nvinfo : EIATTR_EXIT_INSTR_OFFSETS
	.align		4
        /*0048*/ 	.byte	0x04, 0x1c
        /*004a*/ 	.short	(.L_19 - .L_18)


	//   ....[0]....
.L_18:
        /*004c*/ 	.word	0x000000a0


	//   ....[1]....
        /*0050*/ 	.word	0x00000f40


	//----- nvinfo : EIATTR_CRS_STACK_SIZE
	.align		4
.L_19:
        /*0054*/ 	.byte	0x04, 0x1e
        /*0056*/ 	.short	(.L_21 - .L_20)
.L_20:
        /*0058*/ 	.word	0x00000000


	//----- nvinfo : EIATTR_CBANK_PARAM_SIZE
	.align		4
.L_21:
        /*005c*/ 	.byte	0x03, 0x19
        /*005e*/ 	.short	0x0010


	//----- nvinfo : EIATTR_PARAM_CBANK
	.align		4
        /*0060*/ 	.byte	0x04, 0x0a
        /*0062*/ 	.short	(.L_23 - .L_22)
	.align		4
.L_22:
        /*0064*/ 	.word	index@(.nv.constant0._Z9fft_stageP6float2ii)
        /*0068*/ 	.short	0x0380
        /*006a*/ 	.short	0x0010


	//----- nvinfo : EIATTR_SW_WAR
	.align		4
.L_23:
        /*006c*/ 	.byte	0x04, 0x36
        /*006e*/ 	.short	(.L_25 - .L_24)
.L_24:
        /*0070*/ 	.word	0x00000008
.L_25:


//--------------------- .nv.callgraph             --------------------------
	.section	.nv.callgraph,"",@"SHT_CUDA_CALLGRAPH"
	.align	4
	.sectionentsize	8
	.align		4
        /*0000*/ 	.word	0x00000000
	.align		4
        /*0004*/ 	.word	0xffffffff
	.align		4
        /*0008*/ 	.word	0x00000000
	.align		4
        /*000c*/ 	.word	0xfffffffe
	.align		4
        /*0010*/ 	.word	0x00000000
	.align		4
        /*0014*/ 	.word	0xfffffffd
	.align		4
        /*0018*/ 	.word	0x00000000
	.align		4
        /*001c*/ 	.word	0xfffffffc


//--------------------- .nv.constant3             --------------------------
	.section	.nv.constant3,"a",@progbits
	.align	8
.nv.constant3:
	.type		d_PI,@object
	.size		d_PI,(.L_0 - d_PI)
d_PI:
	.zero		8
.L_0:


//--------------------- .nv.constant4             --------------------------
	.section	.nv.constant4,"a",@progbits
	.align	8
	.align		8
.nv.constant4:
        /*0000*/ 	.dword	__cudart_i2opi_f


//--------------------- .text._Z9fft_stageP6float2ii --------------------------
	.section	.text._Z9fft_stageP6float2ii,"ax",@progbits
	.align	128
        .global         _Z9fft_stageP6float2ii
        .type           _Z9fft_stageP6float2ii,@function
        .size           _Z9fft_stageP6float2ii,(.L_x_14 - _Z9fft_stageP6float2ii)
        .other          _Z9fft_stageP6float2ii,@"STO_CUDA_ENTRY STV_DEFAULT"
_Z9fft_stageP6float2ii:
.text._Z9fft_stageP6float2ii:
[----:B------:R-:W0:Y:S01]  /*0000*/  LDC R1, c[0x0][0x37c] ;  /* 0x0000df00ff017b82 */ /* 0x000e220000000800 */
[----:B------:R-:W1:Y:S07]  /*0010*/  S2R R3, SR_TID.X ;  /* 0x0000000000037919 */ /* 0x000e6e0000002100 */
[----:B------:R-:W1:Y:S01]  /*0020*/  S2UR UR5, SR_CTAID.X ;  /* 0x00000000000579c3 */ /* 0x000e620000002500 */
[----:B------:R-:W2:Y:S01]  /*0030*/  LDCU UR4, c[0x0][0x388] ;  /* 0x00007100ff0477ac */ /* 0x000ea20008000800 */
[----:B0-----:R-:W-:-:S06]  /*0040*/  VIADD R1, R1, 0xffffffe0 ;  /* 0xffffffe001017836 */ /* 0x001fcc0000000000 */
[----:B------:R-:W1:Y:S01]  /*0050*/  LDC R0, c[0x0][0x360] ;  /* 0x0000d800ff007b82 */ /* 0x000e620000000800 */
[----:B--2---:R-:W-:-:S04]  /*0060*/  ULEA.HI UR4, UR4, UR4, URZ, 0x1 ;  /* 0x0000000404047291 */ /* 0x004fc8000f8f08ff */
[----:B------:R-:W-:Y:S01]  /*0070*/  USHF.R.S32.HI UR4, URZ, 0x1, UR4 ;  /* 0x00000001ff047899 */ /* 0x000fe20008011404 */
[----:B-1----:R-:W-:-:S05]  /*0080*/  IMAD R0, R0, UR5, R3 ;  /* 0x0000000500007c24 */ /* 0x002fca000f8e0203 */
[----:B------:R-:W-:-:S13]  /*0090*/  ISETP.GE.AND P0, PT, R0, UR4, PT ;  /* 0x0000000400007c0c */ /* 0x000fda000bf06270 */
[----:B------:R-:W-:Y:S05]  /*00a0*/  @P0 EXIT ;  /* 0x000000000000094d */ /* 0x000fea0003800000 */
[----:B------:R-:W0:Y:S01]  /*00b0*/  LDC R6, c[0x0][0x38c] ;  /* 0x0000e300ff067b82 */ /* 0x000e220000000800 */
[----:B------:R-:W-:Y:S01]  /*00c0*/  IABS R9, R0 ;  /* 0x0000000000097213 */ /* 0x000fe20000000000 */
[----:B------:R-:W1:Y:S06]  /*00d0*/  LDCU.64 UR6, c[0x0][0x358] ;  /* 0x00006b00ff0677ac */ /* 0x000e6c0008000a00 */
[----:B------:R-:W2:Y:S08]  /*00e0*/  LDC.64 R16, c[0x0][0x380] ;  /* 0x0000e000ff107b82 */ /* 0x000eb00000000a00 */
[----:B------:R-:W3:Y:S01]  /*00f0*/  LDC.64 R20, c[0x3][RZ] ;  /* 0x00c00000ff147b82 */ /* 0x000ee20000000a00 */
[----:B0-----:R-:W-:-:S04]  /*0100*/  LEA.HI R15, R6, R6, RZ, 0x1 ;  /* 0x00000006060f7211 */ /* 0x001fc800078f08ff */
[----:B------:R-:W-:-:S04]  /*0110*/  SHF.R.S32.HI R15, RZ, 0x1, R15 ;  /* 0x00000001ff0f7819 */ /* 0x000fc8000001140f */
[-C--:B------:R-:W-:Y:S02]  /*0120*/  IABS R5, R15.reuse ;  /* 0x0000000f00057213 */ /* 0x080fe40000000000 */
[----:B------:R-:W-:Y:S02]  /*0130*/  IABS R10, R15 ;  /* 0x0000000f000a7213 */ /* 0x000fe40000000000 */
[----:B------:R-:W0:Y:S08]  /*0140*/  I2F.RP R4, R5 ;  /* 0x0000000500047306 */ /* 0x000e300000209400 */
[----:B0-----:R-:W0:Y:S02]  /*0150*/  MUFU.RCP R4, R4 ;  /* 0x0000000400047308 */ /* 0x001e240000001000 */
[----:B0-----:R-:W-:-:S02]  /*0160*/  VIADD R2, R4, 0xffffffe ;  /* 0x0ffffffe04027836 */ /* 0x001fc40000000000 */
[----:B------:R-:W-:-:S04]  /*0170*/  IMAD.MOV R4, RZ, RZ, -R10 ;  /* 0x000000ffff047224 */ /* 0x000fc800078e0a0a */
[----:B------:R0:W4:Y:S02]  /*0180*/  F2I.FTZ.U32.TRUNC.NTZ R3, R2 ;  /* 0x0000000200037305 */ /* 0x000124000021f000 */
[----:B0-----:R-:W-:Y:S02]  /*0190*/  IMAD.MOV.U32 R2, RZ, RZ, RZ ;  /* 0x000000ffff027224 */ /* 0x001fe400078e00ff */
[----:B----4-:R-:W-:-:S04]  /*01a0*/  IMAD.MOV R8, RZ, RZ, -R3 ;  /* 0x000000ffff087224 */ /* 0x010fc800078e0a03 */
[----:B------:R-:W-:Y:S02]  /*01b0*/  IMAD R7, R8, R5, RZ ;  /* 0x0000000508077224 */ /* 0x000fe400078e02ff */
[----:B------:R-:W-:Y:S02]  /*01c0*/  IMAD.MOV.U32 R8, RZ, RZ, R9 ;  /* 0x000000ffff087224 */ /* 0x000fe400078e0009 */
[----:B------:R-:W-:-:S06]  /*01d0*/  IMAD.HI.U32 R3, R3, R7, R2 ;  /* 0x0000000703037227 */ /* 0x000fcc00078e0002 */
[----:B------:R-:W-:-:S04]  /*01e0*/  IMAD.HI.U32 R3, R3, R8, RZ ;  /* 0x0000000803037227 */ /* 0x000fc800078e00ff */
[----:B------:R-:W-:-:S05]  /*01f0*/  IMAD R2, R3, R4, R8 ;  /* 0x0000000403027224 */ /* 0x000fca00078e0208 */
[----:B------:R-:W-:-:S13]  /*0200*/  ISETP.GT.U32.AND P1, PT, R5, R2, PT ;  /* 0x000000020500720c */ /* 0x000fda0003f24070 */
[----:B------:R-:W-:Y:S02]  /*0210*/  @!P1 IMAD.IADD R2, R2, 0x1, -R5 ;  /* 0x0000000102029824 */ /* 0x000fe400078e0a05 */
[----:B------:R-:W-:Y:S01]  /*0220*/  @!P1 VIADD R3, R3, 0x1 ;  /* 0x0000000103039836 */ /* 0x000fe20000000000 */
[----:B------:R-:W-:Y:S02]  /*0230*/  ISETP.NE.AND P1, PT, R15, RZ, PT ;  /* 0x000000ff0f00720c */ /* 0x000fe40003f25270 */
[----:B------:R-:W-:Y:S02]  /*0240*/  ISETP.GE.U32.AND P0, PT, R2, R5, PT ;  /* 0x000000050200720c */ /* 0x000fe40003f06070 */
[----:B------:R-:W-:-:S04]  /*0250*/  LOP3.LUT R2, R0, R15, RZ, 0x3c, !PT ;  /* 0x0000000f00027212 */ /* 0x000fc800078e3cff */
[----:B------:R-:W-:-:S07]  /*0260*/  ISETP.GE.AND P2, PT, R2, RZ, PT ;  /* 0x000000ff0200720c */ /* 0x000fce0003f46270 */
[----:B------:R-:W-:-:S06]  /*0270*/  @P0 VIADD R3, R3, 0x1 ;  /* 0x0000000103030836 */ /* 0x000fcc0000000000 */
[----:B------:R-:W-:Y:S01]  /*0280*/  @!P2 IMAD.MOV R3, RZ, RZ, -R3 ;  /* 0x000000ffff03a224 */ /* 0x000fe200078e0a03 */
[----:B------:R-:W-:-:S05]  /*0290*/  @!P1 LOP3.LUT R3, RZ, R15, RZ, 0x33, !PT ;  /* 0x0000000fff039212 */ /* 0x000fca00078e33ff */
[----:B------:R-:W-:-:S04]  /*02a0*/  IMAD.MOV R2, RZ, RZ, -R3 ;  /* 0x000000ffff027224 */ /* 0x000fc800078e0a03 */
[----:B------:R-:W-:-:S04]  /*02b0*/  IMAD R0, R15, R2, R0 ;  /* 0x000000020f007224 */ /* 0x000fc800078e0200 */
[----:B------:R-:W-:-:S04]  /*02c0*/  IMAD R3, R3, R6, R0 ;  /* 0x0000000603037224 */ /* 0x000fc800078e0200 */
[----:B--2---:R-:W-:-:S05]  /*02d0*/  IMAD.WIDE R16, R3, 0x8, R16 ;  /* 0x0000000803107825 */ /* 0x004fca00078e0210 */
[----:B-1----:R0:W5:Y:S01]  /*02e0*/  LDG.E.64 R12, desc[UR6][R16.64] ;  /* 0x00000006100c7981 */ /* 0x002162000c1e1b00 */
[----:B------:R-:W-:-:S05]  /*02f0*/  IMAD.WIDE R14, R15, 0x8, R16 ;  /* 0x000000080f0e7825 */ /* 0x000fca00078e0210 */
[----:B------:R0:W5:Y:S01]  /*0300*/  LDG.E.64 R10, desc[UR6][R14.64] ;  /* 0x000000060e0a7981 */ /* 0x000162000c1e1b00 */
[----:B------:R-:W1:Y:S01]  /*0310*/  I2F.F64 R6, R6 ;  /* 0x0000000600067312 */ /* 0x000e620000201c00 */
[----:B------:R-:W-:-:S07]  /*0320*/  IMAD.MOV.U32 R2, RZ, RZ, 0x1 ;  /* 0x00000001ff027424 */ /* 0x000fce00078e00ff */
[----:B-1----:R-:W1:Y:S02]  /*0330*/  MUFU.RCP64H R3, R7 ;  /* 0x0000000700037308 */ /* 0x002e640000001800 */
[----:B-1----:R-:W-:-:S08]  /*0340*/  DFMA R4, -R6, R2, 1 ;  /* 0x3ff000000604742b */ /* 0x002fd00000000102 */
[----:B------:R-:W-:-:S08]  /*0350*/  DFMA R4, R4, R4, R4 ;  /* 0x000000040404722b */ /* 0x000fd00000000004 */
[----:B------:R-:W-:Y:S01]  /*0360*/  DFMA R8, R2, R4, R2 ;  /* 0x000000040208722b */ /* 0x000fe20000000002 */
[----:B------:R-:W1:Y:S01]  /*0370*/  I2F.F64 R2, R0 ;  /* 0x0000000000027312 */ /* 0x000e620000201c00 */
[----:B---3--:R-:W-:-:S06]  /*0380*/  DMUL R4, R20, -2 ;  /* 0xc000000014047828 */ /* 0x008fcc0000000000 */
[----:B------:R-:W-:-:S08]  /*0390*/  DFMA R18, -R6, R8, 1 ;  /* 0x3ff000000612742b */ /* 0x000fd00000000108 */
[----:B------:R-:W-:Y:S02]  /*03a0*/  DFMA R18, R8, R18, R8 ;  /* 0x000000120812722b */ /* 0x000fe40000000008 */
[----:B-1----:R-:W-:-:S08]  /*03b0*/  DMUL R4, R4, R2 ;  /* 0x0000000204047228 */ /* 0x002fd00000000000 */
[----:B------:R-:W-:-:S08]  /*03c0*/  DMUL R2, R4, R18 ;  /* 0x0000001204027228 */ /* 0x000fd00000000000 */
[----:B------:R-:W-:-:S08]  /*03d0*/  DFMA R8, -R6, R2, R4 ;  /* 0x000000020608722b */ /* 0x000fd00000000104 */
[----:B------:R-:W-:Y:S01]  /*03e0*/  DFMA R2, R18, R8, R2 ;  /* 0x000000081202722b */ /* 0x000fe20000000002 */
[----:B------:R-:W-:-:S09]  /*03f0*/  FSETP.GEU.AND P1, PT, |R5|, 6.5827683646048100446e-37, PT ;  /* 0x036000000500780b */ /* 0x000fd20003f2e200 */
[----:B------:R-:W-:-:S05]  /*0400*/  FFMA R8, RZ, R7, R3 ;  /* 0x00000007ff087223 */ /* 0x000fca0000000003 */
[----:B------:R-:W-:Y:S01]  /*0410*/  FSETP.GT.AND P0, PT, |R8|, 1.469367938527859385e-39, PT ;  /* 0x001000000800780b */ /* 0x000fe20003f04200 */
[----:B------:R-:W-:-:S12]  /*0420*/  BSSY.RECONVERGENT B0, `(.L_x_0) ;  /* 0x0000006000007945 */ /* 0x000fd80003800200 */
[----:B0-----:R-:W-:Y:S05]  /*0430*/  @P0 BRA P1, `(.L_x_1) ;  /* 0x0000000000100947 */ /* 0x001fea0000800000 */
[----:B------:R-:W-:-:S07]  /*0440*/  MOV R0, 0x460 ;  /* 0x0000046000007802 */ /* 0x000fce0000000f00 */
[----:B-----5:R-:W-:Y:S05]  /*0450*/  CALL.REL.NOINC `($__internal_0_$__cuda_sm20_div_rn_f64_full) ;  /* 0x0000000800bc7944 */ /* 0x020fea0003c00000 */
[----:B------:R-:W-:Y:S02]  /*0460*/  IMAD.MOV.U32 R2, RZ, RZ, R4 ;  /* 0x000000ffff027224 */ /* 0x000fe400078e0004 */
[----:B------:R-:W-:-:S07]  /*0470*/  IMAD.MOV.U32 R3, RZ, RZ, R5 ;  /* 0x000000ffff037224 */ /* 0x000fce00078e0005 */
.L_x_1:
[----:B------:R-:W-:Y:S05]  /*0480*/  BSYNC.RECONVERGENT B0 ;  /* 0x0000000000007941 */ /* 0x000fea0003800200 */
.L_x_0:
[----:B------:R-:W0:Y:S01]  /*0490*/  F2F.F32.F64 R5, R2 ;  /* 0x0000000200057310 */ /* 0x000e220000301000 */
[----:B------:R-:W-:Y:S01]  /*04a0*/  BSSY.RECONVERGENT B0, `(.L_x_2) ;  /* 0x0000042000007945 */ /* 0x000fe20003800200 */
[C---:B0-----:R-:W-:Y:S01]  /*04b0*/  FMUL R0, R5.reuse, 0.63661974668502807617 ;  /* 0x3f22f98305007820 */ /* 0x041fe20000400000 */
[----:B------:R-:W-:-:S05]  /*04c0*/  FSETP.GE.AND P0, PT, |R5|, 105615, PT ;  /* 0x47ce47800500780b */ /* 0x000fca0003f06200 */
[----:B------:R-:W0:Y:S02]  /*04d0*/  F2I.NTZ R0, R0 ;  /* 0x0000000000007305 */ /* 0x000e240000203100 */
[----:B0-----:R-:W-:Y:S01]  /*04e0*/  I2FP.F32.S32 R4, R0 ;  /* 0x0000000000047245 */ /* 0x001fe20000201400 */
[----:B------:R-:W-:-:S04]  /*04f0*/  IMAD.MOV.U32 R18, RZ, RZ, R0 ;  /* 0x000000ffff127224 */ /* 0x000fc800078e0000 */
[----:B------:R-:W-:-:S04]  /*0500*/  FFMA R7, R4, -1.5707962512969970703, R5 ;  /* 0xbfc90fda04077823 */ /* 0x000fc80000000005 */
[----:B------:R-:W-:-:S04]  /*0510*/  FFMA R7, R4, -7.5497894158615963534e-08, R7 ;  /* 0xb3a2216804077823 */ /* 0x000fc80000000007 */
[----:B------:R-:W-:-:S04]  /*0520*/  FFMA R7, R4, -5.3903029534742383927e-15, R7 ;  /* 0xa7c234c504077823 */ /* 0x000fc80000000007 */
[----:B------:R-:W-:Y:S01]  /*0530*/  IMAD.MOV.U32 R4, RZ, RZ, R7 ;  /* 0x000000ffff047224 */ /* 0x000fe200078e0007 */
[----:B------:R-:W-:Y:S06]  /*0540*/  @!P0 BRA `(.L_x_3) ;  /* 0x0000000000dc8947 */ /* 0x000fec0003800000 */
[----:B------:R-:W-:-:S13]  /*0550*/  FSETP.NEU.AND P0, PT, |R5|, +INF , PT ;  /* 0x7f8000000500780b */ /* 0x000fda0003f0d200 */
[----:B------:R-:W-:Y:S01]  /*0560*/  @!P0 FMUL R4, RZ, R5 ;  /* 0x00000005ff048220 */ /* 0x000fe20000400000 */
[----:B------:R-:W-:Y:S01]  /*0570*/  @!P0 IMAD.MOV.U32 R0, RZ, RZ, RZ ;  /* 0x000000ffff008224 */ /* 0x000fe200078e00ff */
[----:B------:R-:W-:Y:S06]  /*0580*/  @!P0 BRA `(.L_x_3) ;  /* 0x0000000000cc8947 */ /* 0x000fec0003800000 */
[----:B------:R-:W-:Y:S01]  /*0590*/  IMAD.SHL.U32 R2, R5, 0x100, RZ ;  /* 0x0000010005027824 */ /* 0x000fe200078e00ff */
[----:B------:R-:W0:Y:S01]  /*05a0*/  LDCU.64 UR8, c[0x4][URZ] ;  /* 0x01000000ff0877ac */ /* 0x000e220008000a00 */
[----:B------:R-:W-:Y:S02]  /*05b0*/  IMAD.MOV.U32 R6, RZ, RZ, RZ ;  /* 0x000000ffff067224 */ /* 0x000fe400078e00ff */
[----:B------:R-:W-:Y:S01]  /*05c0*/  IMAD.MOV.U32 R0, RZ, RZ, R1 ;  /* 0x000000ffff007224 */ /* 0x000fe200078e0001 */
[----:B------:R-:W-:Y:S01]  /*05d0*/  LOP3.LUT R21, R2, 0x80000000, RZ, 0xfc, !PT ;  /* 0x8000000002157812 */ /* 0x000fe200078efcff */
[----:B------:R-:W-:Y:S01]  /*05e0*/  UMOV UR5, URZ ;  /* 0x000000ff00057c82 */ /* 0x000fe20008000000 */
[----:B------:R-:W-:-:S05]  /*05f0*/  UMOV UR4, URZ ;  /* 0x000000ff00047c82 */ /* 0x000fca0008000000 */
.L_x_4:
[----:B0-----:R-:W-:Y:S02]  /*0600*/  IMAD.U32 R8, RZ, RZ, UR8 ;  /* 0x00000008ff087e24 */ /* 0x001fe4000f8e00ff */
[----:B------:R-:W-:-:S05]  /*0610*/  IMAD.U32 R9, RZ, RZ, UR9 ;  /* 0x00000009ff097e24 */ /* 0x000fca000f8e00ff */
[----:B------:R-:W2:Y:S01]  /*0620*/  LDG.E.CONSTANT R2, desc[UR6][R8.64] ;  /* 0x0000000608027981 */ /* 0x000ea2000c1e9900 */
[----:B------:R-:W-:Y:S02]  /*0630*/  UIADD3 UR8, UP0, UPT, UR8, 0x4, URZ ;  /* 0x0000000408087890 */ /* 0x000fe4000ff1e0ff */
[----:B------:R-:W-:Y:S02]  /*0640*/  UIADD3 UR4, UPT, UPT, UR4, 0x1, URZ ;  /* 0x0000000104047890 */ /* 0x000fe4000fffe0ff */
[----:B------:R-:W-:Y:S02]  /*0650*/  UIADD3.X UR9, UPT, UPT, URZ, UR9, URZ, UP0, !UPT ;  /* 0x00000009ff097290 */ /* 0x000fe400087fe4ff */
[----:B------:R-:W-:Y:S01]  /*0660*/  UISETP.NE.AND UP0, UPT, UR4, 0x6, UPT ;  /* 0x000000060400788c */ /* 0x000fe2000bf05270 */
[----:B--2---:R-:W-:-:S03]  /*0670*/  IMAD.WIDE.U32 R2, R2, R21, RZ ;  /* 0x0000001502027225 */ /* 0x004fc600078e00ff */
[----:B------:R-:W-:-:S04]  /*0680*/  IADD3 R19, P0, PT, R2, R6, RZ ;  /* 0x0000000602137210 */ /* 0x000fc80007f1e0ff */
[----:B------:R-:W-:Y:S01]  /*0690*/  IADD3.X R6, PT, PT, R3, UR5, RZ, P0, !PT ;  /* 0x0000000503067c10 */ /* 0x000fe200087fe4ff */
[----:B------:R0:W-:Y:S02]  /*06a0*/  STL [R0], R19 ;  /* 0x0000001300007387 */ /* 0x0001e40000100800 */
[----:B0-----:R-:W-:Y:S01]  /*06b0*/  VIADD R0, R0, 0x4 ;  /* 0x0000000400007836 */ /* 0x001fe20000000000 */
[----:B------:R-:W-:Y:S06]  /*06c0*/  BRA.U UP0, `(.L_x_4) ;  /* 0xfffffffd00cc7547 */ /* 0x000fec000b83ffff */
[----:B------:R-:W-:Y:S01]  /*06d0*/  SHF.R.U32.HI R4, RZ, 0x17, R5 ;  /* 0x00000017ff047819 */ /* 0x000fe20000011605 */
[----:B------:R0:W-:Y:S03]  /*06e0*/  STL [R1+0x18], R6 ;  /* 0x0000180601007387 */ /* 0x0001e60000100800 */
[C---:B------:R-:W-:Y:S02]  /*06f0*/  LOP3.LUT R0, R4.reuse, 0xe0, RZ, 0xc0, !PT ;  /* 0x000000e004007812 */ /* 0x040fe400078ec0ff */
[----:B------:R-:W-:-:S03]  /*0700*/  LOP3.LUT P0, RZ, R4, 0x1f, RZ, 0xc0, !PT ;  /* 0x0000001f04ff7812 */ /* 0x000fc6000780c0ff */
[----:B------:R-:W-:-:S05]  /*0710*/  VIADD R0, R0, 0xffffff80 ;  /* 0xffffff8000007836 */ /* 0x000fca0000000000 */
[----:B------:R-:W-:-:S05]  /*0720*/  SHF.R.U32.HI R0, RZ, 0x5, R0 ;  /* 0x00000005ff007819 */ /* 0x000fca0000011600 */
[----:B------:R-:W-:-:S05]  /*0730*/  IMAD R19, R0, -0x4, R1 ;  /* 0xfffffffc00137824 */ /* 0x000fca00078e0201 */
[----:B------:R-:W2:Y:S04]  /*0740*/  LDL R0, [R19+0x18] ;  /* 0x0000180013007983 */ /* 0x000ea80000100800 */
[----:B------:R-:W2:Y:S04]  /*0750*/  LDL R3, [R19+0x14] ;  /* 0x0000140013037983 */ /* 0x000ea80000100800 */
[----:B------:R-:W3:Y:S01]  /*0760*/  @P0 LDL R2, [R19+0x10] ;  /* 0x0000100013020983 */ /* 0x000ee20000100800 */
[----:B------:R-:W-:Y:S01]  /*0770*/  LOP3.LUT R4, R4, 0x1f, RZ, 0xc0, !PT ;  /* 0x0000001f04047812 */ /* 0x000fe200078ec0ff */
[----:B------:R-:W-:Y:S01]  /*0780*/  UMOV UR4, 0x54442d19 ;  /* 0x54442d1900047882 */ /* 0x000fe20000000000 */
[----:B------:R-:W-:-:S02]  /*0790*/  UMOV UR5, 0x3bf921fb ;  /* 0x3bf921fb00057882 */ /* 0x000fc40000000000 */
[-C--:B--2---:R-:W-:Y:S02]  /*07a0*/  @P0 SHF.L.W.U32.HI R0, R3, R4.reuse, R0 ;  /* 0x0000000403000219 */ /* 0x084fe40000010e00 */
[----:B---3--:R-:W-:Y:S02]  /*07b0*/  @P0 SHF.L.W.U32.HI R3, R2, R4, R3 ;  /* 0x0000000402030219 */ /* 0x008fe40000010e03 */
[----:B------:R-:W-:Y:S02]  /*07c0*/  ISETP.GE.AND P0, PT, R5, RZ, PT ;  /* 0x000000ff0500720c */ /* 0x000fe40003f06270 */
[C---:B------:R-:W-:Y:S01]  /*07d0*/  SHF.L.W.U32.HI R2, R3.reuse, 0x2, R0 ;  /* 0x0000000203027819 */ /* 0x040fe20000010e00 */
[----:B------:R-:W-:-:S03]  /*07e0*/  IMAD.SHL.U32 R3, R3, 0x4, RZ ;  /* 0x0000000403037824 */ /* 0x000fc600078e00ff */
[----:B------:R-:W-:-:S04]  /*07f0*/  SHF.R.S32.HI R4, RZ, 0x1f, R2 ;  /* 0x0000001fff047819 */ /* 0x000fc80000011402 */
[C---:B------:R-:W-:Y:S02]  /*0800*/  LOP3.LUT R8, R4.reuse, R3, RZ, 0x3c, !PT ;  /* 0x0000000304087212 */ /* 0x040fe400078e3cff */
[----:B------:R-:W-:Y:S02]  /*0810*/  LOP3.LUT R9, R4, R2, RZ, 0x3c, !PT ;  /* 0x0000000204097212 */ /* 0x000fe400078e3cff */
[----:B------:R-:W-:Y:S02]  /*0820*/  SHF.R.U32.HI R3, RZ, 0x1e, R0 ;  /* 0x0000001eff037819 */ /* 0x000fe40000011600 */
[C---:B------:R-:W-:Y:S02]  /*0830*/  LOP3.LUT R4, R2.reuse, R5, RZ, 0x3c, !PT ;  /* 0x0000000502047212 */ /* 0x040fe400078e3cff */
[----:B------:R-:W1:Y:S01]  /*0840*/  I2F.F64.S64 R8, R8 ;  /* 0x0000000800087312 */ /* 0x000e620000301c00 */
[----:B------:R-:W-:Y:S02]  /*0850*/  LEA.HI R0, R2, R3, RZ, 0x1 ;  /* 0x0000000302007211 */ /* 0x000fe400078f08ff */
[----:B------:R-:W-:-:S03]  /*0860*/  ISETP.GE.AND P1, PT, R4, RZ, PT ;  /* 0x000000ff0400720c */ /* 0x000fc60003f26270 */
[----:B------:R-:W-:-:S04]  /*0870*/  IMAD.MOV R2, RZ, RZ, -R0 ;  /* 0x000000ffff027224 */ /* 0x000fc800078e0a00 */
[----:B------:R-:W-:Y:S01]  /*0880*/  @!P0 IMAD.MOV.U32 R0, RZ, RZ, R2 ;  /* 0x000000ffff008224 */ /* 0x000fe200078e0002 */
[----:B-1----:R-:W-:-:S10]  /*0890*/  DMUL R20, R8, UR4 ;  /* 0x0000000408147c28 */ /* 0x002fd40008000000 */
[----:B------:R-:W1:Y:S02]  /*08a0*/  F2F.F32.F64 R20, R20 ;  /* 0x0000001400147310 */ /* 0x000e640000301000 */
[----:B01----:R-:W-:-:S07]  /*08b0*/  FSEL R4, -R20, R20, !P1 ;  /* 0x0000001414047208 */ /* 0x003fce0004800100 */
.L_x_3:
[----:B------:R-:W-:Y:S05]  /*08c0*/  BSYNC.RECONVERGENT B0 ;  /* 0x0000000000007941 */ /* 0x000fea0003800200 */
.L_x_2:
[----:B------:R-:W-:Y:S01]  /*08d0*/  LOP3.LUT R6, R0, 0x1, RZ, 0xc0, !PT ;  /* 0x0000000100067812 */ /* 0x000fe200078ec0ff */
[----:B------:R-:W-:Y:S02]  /*08e0*/  IMAD.MOV.U32 R20, RZ, RZ, 0x37cbac00 ;  /* 0x37cbac00ff147424 */ /* 0x000fe400078e00ff */
[----:B------:R-:W-:Y:S01]  /*08f0*/  FMUL R3, R4, R4 ;  /* 0x0000000404037220 */ /* 0x000fe20000400000 */
[----:B------:R-:W-:Y:S01]  /*0900*/  VIADD R0, R0, 0x1 ;  /* 0x0000000100007836 */ /* 0x000fe20000000000 */
[----:B------:R-:W-:Y:S01]  /*0910*/  ISETP.NE.U32.AND P0, PT, R6, 0x1, PT ;  /* 0x000000010600780c */ /* 0x000fe20003f05070 */
[----:B------:R-:W-:Y:S02]  /*0920*/  IMAD.MOV.U32 R6, RZ, RZ, 0x3c0885e4 ;  /* 0x3c0885e4ff067424 */ /* 0x000fe400078e00ff */
[----:B------:R-:W-:Y:S01]  /*0930*/  FFMA R2, R3, R20, -0.0013887860113754868507 ;  /* 0xbab607ed03027423 */ /* 0x000fe20000000014 */
[----:B------:R-:W-:Y:S01]  /*0940*/  IMAD.MOV.U32 R9, RZ, RZ, 0x3e2aaaa8 ;  /* 0x3e2aaaa8ff097424 */ /* 0x000fe200078e00ff */
[----:B------:R-:W-:Y:S01]  /*0950*/  LOP3.LUT P1, RZ, R0, 0x2, RZ, 0xc0, !PT ;  /* 0x0000000200ff7812 */ /* 0x000fe2000782c0ff */
[----:B------:R-:W-:Y:S01]  /*0960*/  BSSY.RECONVERGENT B0, `(.L_x_5) ;  /* 0x0000043000007945 */ /* 0x000fe20003800200 */
[----:B------:R-:W-:-:S02]  /*0970*/  FSEL R6, R6, 0.041666727513074874878, !P0 ;  /* 0x3d2aaabb06067808 */ /* 0x000fc40004000000 */
[----:B------:R-:W-:Y:S02]  /*0980*/  FSEL R2, R2, -0.00019574658654164522886, P0 ;  /* 0xb94d415302027808 */ /* 0x000fe40000000000 */
[----:B------:R-:W-:Y:S02]  /*0990*/  FSEL R0, R4, 1, !P0 ;  /* 0x3f80000004007808 */ /* 0x000fe40004000000 */
[----:B------:R-:W-:Y:S01]  /*09a0*/  FSEL R9, -R9, -0.4999999701976776123, !P0 ;  /* 0xbeffffff09097808 */ /* 0x000fe20004000100 */
[----:B------:R-:W-:Y:S01]  /*09b0*/  FFMA R2, R3, R2, R6 ;  /* 0x0000000203027223 */ /* 0x000fe20000000006 */
[----:B------:R-:W-:Y:S01]  /*09c0*/  FSETP.GE.AND P0, PT, |R5|, 105615, PT ;  /* 0x47ce47800500780b */ /* 0x000fe20003f06200 */
[C---:B------:R-:W-:Y:S02]  /*09d0*/  FFMA R19, R3.reuse, R0, RZ ;  /* 0x0000000003137223 */ /* 0x040fe400000000ff */
[----:B------:R-:W-:-:S04]  /*09e0*/  FFMA R2, R3, R2, R9 ;  /* 0x0000000203027223 */ /* 0x000fc80000000009 */
[----:B------:R-:W-:-:S04]  /*09f0*/  FFMA R19, R19, R2, R0 ;  /* 0x0000000213137223 */ /* 0x000fc80000000000 */
[----:B------:R-:W-:Y:S02]  /*0a00*/  @P1 FADD R19, RZ, -R19 ;  /* 0x80000013ff131221 */ /* 0x000fe40000000000 */
[----:B------:R-:W-:Y:S05]  /*0a10*/  @!P0 BRA `(.L_x_6) ;  /* 0x0000000000dc8947 */ /* 0x000fea0003800000 */
        /* <DEDUP_REMOVED lines=11> */
.L_x_7:
        /* <DEDUP_REMOVED lines=25> */
[----:B------:R-:W-:Y:S01]  /*0c60*/  UMOV UR5, 0x3bf921fb ;  /* 0x3bf921fb00057882 */ /* 0x000fe20000000000 */
[----:B------:R-:W-:-:S02]  /*0c70*/  ISETP.GE.AND P1, PT, R5, RZ, PT ;  /* 0x000000ff0500720c */ /* 0x000fc40003f26270 */
[-C--:B--2---:R-:W-:Y:S02]  /*0c80*/  @P0 SHF.L.W.U32.HI R0, R3, R4.reuse, R0 ;  /* 0x0000000403000219 */ /* 0x084fe40000010e00 */
[----:B---3--:R-:W-:-:S04]  /*0c90*/  @P0 SHF.L.W.U32.HI R3, R2, R4, R3 ;  /* 0x0000000402030219 */ /* 0x008fc80000010e03 */
[C---:B------:R-:W-:Y:S01]  /*0ca0*/  SHF.L.W.U32.HI R2, R3.reuse, 0x2, R0 ;  /* 0x0000000203027819 */ /* 0x040fe20000010e00 */
[----:B------:R-:W-:-:S03]  /*0cb0*/  IMAD.SHL.U32 R3, R3, 0x4, RZ ;  /* 0x0000000403037824 */ /* 0x000fc600078e00ff */
[----:B------:R-:W-:Y:S02]  /*0cc0*/  SHF.R.S32.HI R4, RZ, 0x1f, R2 ;  /* 0x0000001fff047819 */ /* 0x000fe40000011402 */
[----:B------:R-:W-:Y:S02]  /*0cd0*/  LOP3.LUT R5, R2, R5, RZ, 0x3c, !PT ;  /* 0x0000000502057212 */ /* 0x000fe400078e3cff */
[C---:B------:R-:W-:Y:S02]  /*0ce0*/  LOP3.LUT R8, R4.reuse, R3, RZ, 0x3c, !PT ;  /* 0x0000000304087212 */ /* 0x040fe400078e3cff */
[----:B------:R-:W-:Y:S02]  /*0cf0*/  LOP3.LUT R9, R4, R2, RZ, 0x3c, !PT ;  /* 0x0000000204097212 */ /* 0x000fe400078e3cff */
[----:B------:R-:W-:Y:S02]  /*0d00*/  SHF.R.U32.HI R3, RZ, 0x1e, R0 ;  /* 0x0000001eff037819 */ /* 0x000fe40000011600 */
[----:B------:R-:W-:-:S02]  /*0d10*/  ISETP.GE.AND P0, PT, R5, RZ, PT ;  /* 0x000000ff0500720c */ /* 0x000fc40003f06270 */
[----:B------:R-:W1:Y:S01]  /*0d20*/  I2F.F64.S64 R8, R8 ;  /* 0x0000000800087312 */ /* 0x000e620000301c00 */
[----:B------:R-:W-:-:S05]  /*0d30*/  LEA.HI R18, R2, R3, RZ, 0x1 ;  /* 0x0000000302127211 */ /* 0x000fca00078f08ff */
[----:B------:R-:W-:-:S04]  /*0d40*/  IMAD.MOV R0, RZ, RZ, -R18 ;  /* 0x000000ffff007224 */ /* 0x000fc800078e0a12 */
[----:B------:R-:W-:Y:S01]  /*0d50*/  @!P1 IMAD.MOV.U32 R18, RZ, RZ, R0 ;  /* 0x000000ffff129224 */ /* 0x000fe200078e0000 */
[----:B-1----:R-:W-:-:S10]  /*0d60*/  DMUL R22, R8, UR4 ;  /* 0x0000000408167c28 */ /* 0x002fd40008000000 */
[----:B------:R-:W1:Y:S02]  /*0d70*/  F2F.F32.F64 R22, R22 ;  /* 0x0000001600167310 */ /* 0x000e640000301000 */
[----:B01----:R-:W-:-:S07]  /*0d80*/  FSEL R7, -R22, R22, !P0 ;  /* 0x0000001616077208 */ /* 0x003fce0004000100 */
.L_x_6:
[----:B------:R-:W-:Y:S05]  /*0d90*/  BSYNC.RECONVERGENT B0 ;  /* 0x0000000000007941 */ /* 0x000fea0003800200 */
.L_x_5:
[----:B------:R-:W-:Y:S01]  /*0da0*/  FMUL R3, R7, R7 ;  /* 0x0000000707037220 */ /* 0x000fe20000400000 */
[C---:B------:R-:W-:Y:S01]  /*0db0*/  LOP3.LUT R0, R18.reuse, 0x1, RZ, 0xc0, !PT ;  /* 0x0000000112007812 */ /* 0x040fe200078ec0ff */
[----:B------:R-:W-:Y:S01]  /*0dc0*/  IMAD.MOV.U32 R2, RZ, RZ, 0x3d2aaabb ;  /* 0x3d2aaabbff027424 */ /* 0x000fe200078e00ff */
[----:B------:R-:W-:Y:S01]  /*0dd0*/  LOP3.LUT P1, RZ, R18, 0x2, RZ, 0xc0, !PT ;  /* 0x0000000212ff7812 */ /* 0x000fe2000782c0ff */
[----:B------:R-:W-:Y:S01]  /*0de0*/  FFMA R20, R3, R20, -0.0013887860113754868507 ;  /* 0xbab607ed03147423 */ /* 0x000fe20000000014 */
[----:B------:R-:W-:Y:S01]  /*0df0*/  ISETP.NE.U32.AND P0, PT, R0, 0x1, PT ;  /* 0x000000010000780c */ /* 0x000fe20003f05070 */
[----:B------:R-:W-:-:S03]  /*0e00*/  IMAD.MOV.U32 R4, RZ, RZ, 0x3effffff ;  /* 0x3effffffff047424 */ /* 0x000fc600078e00ff */
[----:B------:R-:W-:Y:S02]  /*0e10*/  FSEL R20, R20, -0.00019574658654164522886, !P0 ;  /* 0xb94d415314147808 */ /* 0x000fe40004000000 */
[----:B------:R-:W-:Y:S02]  /*0e20*/  FSEL R2, R2, 0.0083327032625675201416, !P0 ;  /* 0x3c0885e402027808 */ /* 0x000fe40004000000 */
[----:B------:R-:W-:Y:S02]  /*0e30*/  FSEL R0, R7, 1, P0 ;  /* 0x3f80000007007808 */ /* 0x000fe40000000000 */
[----:B------:R-:W-:Y:S01]  /*0e40*/  FSEL R7, -R4, -0.16666662693023681641, !P0 ;  /* 0xbe2aaaa804077808 */ /* 0x000fe20004000100 */
[C---:B------:R-:W-:Y:S02]  /*0e50*/  FFMA R2, R3.reuse, R20, R2 ;  /* 0x0000001403027223 */ /* 0x040fe40000000002 */
[C---:B------:R-:W-:Y:S02]  /*0e60*/  FFMA R5, R3.reuse, R0, RZ ;  /* 0x0000000003057223 */ /* 0x040fe400000000ff */
[----:B------:R-:W-:-:S04]  /*0e70*/  FFMA R2, R3, R2, R7 ;  /* 0x0000000203027223 */ /* 0x000fc80000000007 */
[----:B------:R-:W-:-:S04]  /*0e80*/  FFMA R0, R5, R2, R0 ;  /* 0x0000000205007223 */ /* 0x000fc80000000000 */
[----:B------:R-:W-:-:S04]  /*0e90*/  @P1 FADD R0, RZ, -R0 ;  /* 0x80000000ff001221 */ /* 0x000fc80000000000 */
[-C--:B-----5:R-:W-:Y:S01]  /*0ea0*/  FMUL R3, R11, R0.reuse ;  /* 0x000000000b037220 */ /* 0x0a0fe20000400000 */
[----:B------:R-:W-:-:S03]  /*0eb0*/  FMUL R0, R10, R0 ;  /* 0x000000000a007220 */ /* 0x000fc60000400000 */
[-C--:B------:R-:W-:Y:S01]  /*0ec0*/  FFMA R3, R10, R19.reuse, -R3 ;  /* 0x000000130a037223 */ /* 0x080fe20000000803 */
[----:B------:R-:W-:-:S03]  /*0ed0*/  FFMA R0, R11, R19, R0 ;  /* 0x000000130b007223 */ /* 0x000fc60000000000 */
[C-C-:B------:R-:W-:Y:S01]  /*0ee0*/  FADD R2, R12.reuse, R3.reuse ;  /* 0x000000030c027221 */ /* 0x140fe20000000000 */
[----:B------:R-:W-:Y:S01]  /*0ef0*/  FADD R12, R12, -R3 ;  /* 0x800000030c0c7221 */ /* 0x000fe20000000000 */
[C-C-:B------:R-:W-:Y:S01]  /*0f00*/  FADD R3, R13.reuse, R0.reuse ;  /* 0x000000000d037221 */ /* 0x140fe20000000000 */
[----:B------:R-:W-:-:S04]  /*0f10*/  FADD R13, R13, -R0 ;  /* 0x800000000d0d7221 */ /* 0x000fc80000000000 */
[----:B------:R-:W-:Y:S04]  /*0f20*/  STG.E.64 desc[UR6][R16.64], R2 ;  /* 0x0000000210007986 */ /* 0x000fe8000c101b06 */
[----:B------:R-:W-:Y:S01]  /*0f30*/  STG.E.64 desc[UR6][R14.64], R12 ;  /* 0x0000000c0e007986 */ /* 0x000fe2000c101b06 */
[----:B------:R-:W-:Y:S05]  /*0f40*/  EXIT ;  /* 0x000000000000794d */ /* 0x000fea0003800000 */
        .weak           $__internal_0_$__cuda_sm20_div_rn_f64_full
        .type           $__internal_0_$__cuda_sm20_div_rn_f64_full,@function
        .size           $__internal_0_$__cuda_sm20_div_rn_f64_full,(.L_x_14 - $__internal_0_$__cuda_sm20_div_rn_f64_full)
$__internal_0_$__cuda_sm20_div_rn_f64_full:
[C---:B------:R-:W-:Y:S01]  /*0f50*/  FSETP.GEU.AND P0, PT, |R7|.reuse, 1.469367938527859385e-39, PT ;  /* 0x001000000700780b */ /* 0x040fe20003f0e200 */
[----:B------:R-:W-:Y:S01]  /*0f60*/  IMAD.MOV.U32 R2, RZ, RZ, 0x1 ;  /* 0x00000001ff027424 */ /* 0x000fe200078e00ff */
[----:B------:R-:W-:Y:S01]  /*0f70*/  LOP3.LUT R8, R7, 0x800fffff, RZ, 0xc0, !PT ;  /* 0x800fffff07087812 */ /* 0x000fe200078ec0ff */
[----:B------:R-:W-:Y:S01]  /*0f80*/  IMAD.MOV.U32 R25, RZ, RZ, 0x1ca00000 ;  /* 0x1ca00000ff197424 */ /* 0x000fe200078e00ff */
[C---:B------:R-:W-:Y:S01]  /*0f90*/  FSETP.GEU.AND P2, PT, |R5|.reuse, 1.469367938527859385e-39, PT ;  /* 0x001000000500780b */ /* 0x040fe20003f4e200 */
[----:B------:R-:W-:Y:S01]  /*0fa0*/  BSSY.RECONVERGENT B1, `(.L_x_8) ;  /* 0x0000052000017945 */ /* 0x000fe20003800200 */
[----:B------:R-:W-:Y:S01]  /*0fb0*/  LOP3.LUT R9, R8, 0x3ff00000, RZ, 0xfc, !PT ;  /* 0x3ff0000008097812 */ /* 0x000fe200078efcff */
[----:B------:R-:W-:Y:S01]  /*0fc0*/  IMAD.MOV.U32 R8, RZ, RZ, R6 ;  /* 0x000000ffff087224 */ /* 0x000fe200078e0006 */
[----:B------:R-:W-:Y:S02]  /*0fd0*/  LOP3.LUT R24, R5, 0x7ff00000, RZ, 0xc0, !PT ;  /* 0x7ff0000005187812 */ /* 0x000fe400078ec0ff */
[----:B------:R-:W-:-:S03]  /*0fe0*/  LOP3.LUT R27, R7, 0x7ff00000, RZ, 0xc0, !PT ;  /* 0x7ff00000071b7812 */ /* 0x000fc600078ec0ff */
[----:B------:R-:W-:Y:S01]  /*0ff0*/  @!P0 DMUL R8, R6, 8.98846567431157953865e+307 ;  /* 0x7fe0000006088828 */ /* 0x000fe20000000000 */
[----:B------:R-:W-:-:S03]  /*1000*/  ISETP.GE.U32.AND P1, PT, R24, R27, PT ;  /* 0x0000001b1800720c */ /* 0x000fc60003f26070 */
[----:B------:R-:W-:Y:S02]  /*1010*/  @!P2 LOP3.LUT R21, R7, 0x7ff00000, RZ, 0xc0, !PT ;  /* 0x7ff000000715a812 */ /* 0x000fe400078ec0ff */
[----:B------:R-:W0:Y:S02]  /*1020*/  MUFU.RCP64H R3, R9 ;  /* 0x0000000900037308 */ /* 0x000e240000001800 */
[----:B------:R-:W-:Y:S02]  /*1030*/  @!P2 ISETP.GE.U32.AND P3, PT, R24, R21, PT ;  /* 0x000000151800a20c */ /* 0x000fe40003f66070 */
[----:B------:R-:W-:Y:S02]  /*1040*/  @!P0 LOP3.LUT R27, R9, 0x7ff00000, RZ, 0xc0, !PT ;  /* 0x7ff00000091b8812 */ /* 0x000fe400078ec0ff */
[----:B------:R-:W-:-:S04]  /*1050*/  @!P2 SEL R21, R25, 0x63400000, !P3 ;  /* 0x634000001915a807 */ /* 0x000fc80005800000 */
[----:B------:R-:W-:-:S04]  /*1060*/  @!P2 LOP3.LUT R22, R21, 0x80000000, R5, 0xf8, !PT ;  /* 0x800000001516a812 */ /* 0x000fc800078ef805 */
[----:B------:R-:W-:Y:S01]  /*1070*/  @!P2 LOP3.LUT R23, R22, 0x100000, RZ, 0xfc, !PT ;  /* 0x001000001617a812 */ /* 0x000fe200078efcff */
[----:B------:R-:W-:Y:S01]  /*1080*/  @!P2 IMAD.MOV.U32 R22, RZ, RZ, RZ ;  /* 0x000000ffff16a224 */ /* 0x000fe200078e00ff */
[----:B0-----:R-:W-:-:S08]  /*1090*/  DFMA R18, R2, -R8, 1 ;  /* 0x3ff000000212742b */ /* 0x001fd00000000808 */
[----:B------:R-:W-:-:S08]  /*10a0*/  DFMA R18, R18, R18, R18 ;  /* 0x000000121212722b */ /* 0x000fd00000000012 */
[----:B------:R-:W-:Y:S01]  /*10b0*/  DFMA R2, R2, R18, R2 ;  /* 0x000000120202722b */ /* 0x000fe20000000002 */
[----:B------:R-:W-:Y:S01]  /*10c0*/  SEL R19, R25, 0x63400000, !P1 ;  /* 0x6340000019137807 */ /* 0x000fe20004800000 */
[----:B------:R-:W-:-:S03]  /*10d0*/  IMAD.MOV.U32 R18, RZ, RZ, R4 ;  /* 0x000000ffff127224 */ /* 0x000fc600078e0004 */
[----:B------:R-:W-:-:S03]  /*10e0*/  LOP3.LUT R19, R19, 0x800fffff, R5, 0xf8, !PT ;  /* 0x800fffff13137812 */ /* 0x000fc600078ef805 */
[----:B------:R-:W-:-:S03]  /*10f0*/  DFMA R20, R2, -R8, 1 ;  /* 0x3ff000000214742b */ /* 0x000fc60000000808 */
[----:B------:R-:W-:-:S05]  /*1100*/  @!P2 DFMA R18, R18, 2, -R22 ;  /* 0x400000001212a82b */ /* 0x000fca0000000816 */
[----:B------:R-:W-:-:S08]  /*1110*/  DFMA R2, R2, R20, R2 ;  /* 0x000000140202722b */ /* 0x000fd00000000002 */
[----:B------:R-:W-:-:S08]  /*1120*/  DMUL R20, R2, R18 ;  /* 0x0000001202147228 */ /* 0x000fd00000000000 */
[----:B------:R-:W-:-:S08]  /*1130*/  DFMA R22, R20, -R8, R18 ;  /* 0x800000081416722b */ /* 0x000fd00000000012 */
[----:B------:R-:W-:Y:S01]  /*1140*/  DFMA R22, R2, R22, R20 ;  /* 0x000000160216722b */ /* 0x000fe20000000014 */
[----:B------:R-:W-:Y:S01]  /*1150*/  IMAD.MOV.U32 R20, RZ, RZ, R24 ;  /* 0x000000ffff147224 */ /* 0x000fe200078e0018 */
[----:B------:R-:W-:Y:S01]  /*1160*/  @!P2 LOP3.LUT R20, R19, 0x7ff00000, RZ, 0xc0, !PT ;  /* 0x7ff000001314a812 */ /* 0x000fe200078ec0ff */
[----:B------:R-:W-:-:S04]  /*1170*/  VIADD R3, R27, 0xffffffff ;  /* 0xffffffff1b037836 */ /* 0x000fc80000000000 */
[----:B------:R-:W-:-:S05]  /*1180*/  VIADD R2, R20, 0xffffffff ;  /* 0xffffffff14027836 */ /* 0x000fca0000000000 */
[----:B------:R-:W-:-:S04]  /*1190*/  ISETP.GT.U32.AND P0, PT, R2, 0x7feffffe, PT ;  /* 0x7feffffe0200780c */ /* 0x000fc80003f04070 */
[----:B------:R-:W-:-:S13]  /*11a0*/  ISETP.GT.U32.OR P0, PT, R3, 0x7feffffe, P0 ;  /* 0x7feffffe0300780c */ /* 0x000fda0000704470 */
[----:B------:R-:W-:Y:S05]  /*11b0*/  @P0 BRA `(.L_x_9) ;  /* 0x00000000006c0947 */ /* 0x000fea0003800000 */
[----:B------:R-:W-:Y:S01]  /*11c0*/  LOP3.LUT R3, R7, 0x7ff00000, RZ, 0xc0, !PT ;  /* 0x7ff0000007037812 */ /* 0x000fe200078ec0ff */
[----:B------:R-:W-:-:S03]  /*11d0*/  IMAD.MOV.U32 R20, RZ, RZ, RZ ;  /* 0x000000ffff147224 */ /* 0x000fc600078e00ff */
[CC--:B------:R-:W-:Y:S02]  /*11e0*/  VIADDMNMX R2, R24.reuse, -R3.reuse, 0xb9600000, !PT ;  /* 0xb960000018027446 */ /* 0x0c0fe40007800903 */
[----:B------:R-:W-:Y:S02]  /*11f0*/  ISETP.GE.U32.AND P0, PT, R24, R3, PT ;  /* 0x000000031800720c */ /* 0x000fe40003f06070 */
[----:B------:R-:W-:Y:S02]  /*1200*/  VIMNMX R2, PT, PT, R2, 0x46a00000, PT ;  /* 0x46a0000002027848 */ /* 0x000fe40003fe0100 */
[----:B------:R-:W-:-:S05]  /*1210*/  SEL R25, R25, 0x63400000, !P0 ;  /* 0x6340000019197807 */ /* 0x000fca0004000000 */
[----:B------:R-:W-:-:S04]  /*1220*/  IMAD.IADD R4, R2, 0x1, -R25 ;  /* 0x0000000102047824 */ /* 0x000fc800078e0a19 */
[----:B------:R-:W-:-:S06]  /*1230*/  VIADD R21, R4, 0x7fe00000 ;  /* 0x7fe0000004157836 */ /* 0x000fcc0000000000 */
[----:B------:R-:W-:-:S10]  /*1240*/  DMUL R2, R22, R20 ;  /* 0x0000001416027228 */ /* 0x000fd40000000000 */
[----:B------:R-:W-:-:S13]  /*1250*/  FSETP.GTU.AND P0, PT, |R3|, 1.469367938527859385e-39, PT ;  /* 0x001000000300780b */ /* 0x000fda0003f0c200 */
[----:B------:R-:W-:Y:S05]  /*1260*/  @P0 BRA `(.L_x_10) ;  /* 0x0000000000940947 */ /* 0x000fea0003800000 */
[----:B------:R-:W-:Y:S01]  /*1270*/  DFMA R8, R22, -R8, R18 ;  /* 0x800000081608722b */ /* 0x000fe20000000012 */
[----:B------:R-:W-:-:S09]  /*1280*/  IMAD.MOV.U32 R20, RZ, RZ, RZ ;  /* 0x000000ffff147224 */ /* 0x000fd200078e00ff */
[C---:B------:R-:W-:Y:S02]  /*1290*/  FSETP.NEU.AND P0, PT, R9.reuse, RZ, PT ;  /* 0x000000ff0900720b */ /* 0x040fe40003f0d000 */
[----:B------:R-:W-:-:S04]  /*12a0*/  LOP3.LUT R5, R9, 0x80000000, R7, 0x48, !PT ;  /* 0x8000000009057812 */ /* 0x000fc800078e4807 */
[----:B------:R-:W-:-:S07]  /*12b0*/  LOP3.LUT R21, R5, R21, RZ, 0xfc, !PT ;  /* 0x0000001505157212 */ /* 0x000fce00078efcff */
[----:B------:R-:W-:Y:S05]  /*12c0*/  @!P0 BRA `(.L_x_10) ;  /* 0x00000000007c8947 */ /* 0x000fea0003800000 */
[----:B------:R-:W-:Y:S01]  /*12d0*/  IMAD.MOV R7, RZ, RZ, -R4 ;  /* 0x000000ffff077224 */ /* 0x000fe200078e0a04 */
[----:B------:R-:W-:Y:S01]  /*12e0*/  DMUL.RP R20, R22, R20 ;  /* 0x0000001416147228 */ /* 0x000fe20000008000 */
[----:B------:R-:W-:-:S06]  /*12f0*/  IMAD.MOV.U32 R6, RZ, RZ, RZ ;  /* 0x000000ffff067224 */ /* 0x000fcc00078e00ff */
[----:B------:R-:W-:-:S03]  /*1300*/  DFMA R6, R2, -R6, R22 ;  /* 0x800000060206722b */ /* 0x000fc60000000016 */
[----:B------:R-:W-:-:S03]  /*1310*/  LOP3.LUT R5, R21, R5, RZ, 0x3c, !PT ;  /* 0x0000000515057212 */ /* 0x000fc600078e3cff */
[----:B------:R-:W-:-:S04]  /*1320*/  IADD3 R6, PT, PT, -R4, -0x43300000, RZ ;  /* 0xbcd0000004067810 */ /* 0x000fc80007ffe1ff */
[----:B------:R-:W-:-:S04]  /*1330*/  FSETP.NEU.AND P0, PT, |R7|, R6, PT ;  /* 0x000000060700720b */ /* 0x000fc80003f0d200 */
[----:B------:R-:W-:Y:S02]  /*1340*/  FSEL R2, R20, R2, !P0 ;  /* 0x0000000214027208 */ /* 0x000fe40004000000 */
[----:B------:R-:W-:Y:S01]  /*1350*/  FSEL R3, R5, R3, !P0 ;  /* 0x0000000305037208 */ /* 0x000fe20004000000 */
[----:B------:R-:W-:Y:S06]  /*1360*/  BRA `(.L_x_10) ;  /* 0x0000000000547947 */ /* 0x000fec0003800000 */
.L_x_9:
[----:B------:R-:W-:-:S14]  /*1370*/  DSETP.NAN.AND P0, PT, R4, R4, PT ;  /* 0x000000040400722a */ /* 0x000fdc0003f08000 */
[----:B------:R-:W-:Y:S05]  /*1380*/  @P0 BRA `(.L_x_11) ;  /* 0x0000000000440947 */ /* 0x000fea0003800000 */
[----:B------:R-:W-:-:S14]  /*1390*/  DSETP.NAN.AND P0, PT, R6, R6, PT ;  /* 0x000000060600722a */ /* 0x000fdc0003f08000 */
[----:B------:R-:W-:Y:S05]  /*13a0*/  @P0 BRA `(.L_x_12) ;  /* 0x0000000000300947 */ /* 0x000fea0003800000 */
[----:B------:R-:W-:Y:S01]  /*13b0*/  ISETP.NE.AND P0, PT, R20, R27, PT ;  /* 0x0000001b1400720c */ /* 0x000fe20003f05270 */
[----:B------:R-:W-:Y:S02]  /*13c0*/  IMAD.MOV.U32 R2, RZ, RZ, 0x0 ;  /* 0x00000000ff027424 */ /* 0x000fe400078e00ff */
[----:B------:R-:W-:-:S10]  /*13d0*/  IMAD.MOV.U32 R3, RZ, RZ, -0x80000 ;  /* 0xfff80000ff037424 */ /* 0x000fd400078e00ff */
[----:B------:R-:W-:Y:S05]  /*13e0*/  @!P0 BRA `(.L_x_10) ;  /* 0x0000000000348947 */ /* 0x000fea0003800000 */
[----:B------:R-:W-:Y:S02]  /*13f0*/  ISETP.NE.AND P0, PT, R20, 0x7ff00000, PT ;  /* 0x7ff000001400780c */ /* 0x000fe40003f05270 */
[----:B------:R-:W-:Y:S02]  /*1400*/  LOP3.LUT R3, R5, 0x80000000, R7, 0x48, !PT ;  /* 0x8000000005037812 */ /* 0x000fe400078e4807 */
[----:B------:R-:W-:-:S13]  /*1410*/  ISETP.EQ.OR P0, PT, R27, RZ, !P0 ;  /* 0x000000ff1b00720c */ /* 0x000fda0004702670 */
[----:B------:R-:W-:Y:S01]  /*1420*/  @P0 LOP3.LUT R4, R3, 0x7ff00000, RZ, 0xfc, !PT ;  /* 0x7ff0000003040812 */ /* 0x000fe200078efcff */
[----:B------:R-:W-:Y:S02]  /*1430*/  @!P0 IMAD.MOV.U32 R2, RZ, RZ, RZ ;  /* 0x000000ffff028224 */ /* 0x000fe400078e00ff */
[----:B------:R-:W-:Y:S02]  /*1440*/  @P0 IMAD.MOV.U32 R2, RZ, RZ, RZ ;  /* 0x000000ffff020224 */ /* 0x000fe400078e00ff */
[----:B------:R-:W-:Y:S01]  /*1450*/  @P0 IMAD.MOV.U32 R3, RZ, RZ, R4 ;  /* 0x000000ffff030224 */ /* 0x000fe200078e0004 */
[----:B------:R-:W-:Y:S06]  /*1460*/  BRA `(.L_x_10) ;  /* 0x0000000000147947 */ /* 0x000fec0003800000 */
.L_x_12:
[----:B------:R-:W-:Y:S01]  /*1470*/  LOP3.LUT R3, R7, 0x80000, RZ, 0xfc, !PT ;  /* 0x0008000007037812 */ /* 0x000fe200078efcff */
[----:B------:R-:W-:Y:S01]  /*1480*/  IMAD.MOV.U32 R2, RZ, RZ, R6 ;  /* 0x000000ffff027224 */ /* 0x000fe200078e0006 */
[----:B------:R-:W-:Y:S06]  /*1490*/  BRA `(.L_x_10) ;  /* 0x0000000000087947 */ /* 0x000fec0003800000 */
.L_x_11:
[----:B------:R-:W-:Y:S01]  /*14a0*/  LOP3.LUT R3, R5, 0x80000, RZ, 0xfc, !PT ;  /* 0x0008000005037812 */ /* 0x000fe200078efcff */
[----:B------:R-:W-:-:S07]  /*14b0*/  IMAD.MOV.U32 R2, RZ, RZ, R4 ;  /* 0x000000ffff027224 */ /* 0x000fce00078e0004 */
.L_x_10:
[----:B------:R-:W-:Y:S05]  /*14c0*/  BSYNC.RECONVERGENT B1 ;  /* 0x0000000000017941 */ /* 0x000fea0003800200 */
.L_x_8:
[----:B------:R-:W-:Y:S02]  /*14d0*/  IMAD.MOV.U32 R4, RZ, RZ, R2 ;  /* 0x000000ffff047224 */ /* 0x000fe400078e0002 */
[----:B------:R-:W-:Y:S02]  /*14e0*/  IMAD.MOV.U32 R5, RZ, RZ, R3 ;  /* 0x000000ffff057224 */ /* 0x000fe400078e0003 */
[----:B------:R-:W-:Y:S02]  /*14f0*/  IMAD.MOV.U32 R2, RZ, RZ, R0 ;  /* 0x000000ffff027224 */ /* 0x000fe400078e0000 */
[----:B------:R-:W-:-:S04]  /*1500*/  IMAD.MOV.U32 R3, RZ, RZ, 0x0 ;  /* 0x00000000ff037424 */ /* 0x000fc800078e00ff */
[----:B------:R-:W-:Y:S05]  /*1510*/  RET.REL.NODEC R2 `(_Z9fft_stageP6float2ii) ;  /* 0xffffffe802b87950 */ /* 0x000fea0003c3ffff */
.L_x_13:
[----:B------:R-:W-:-:S00]  /*1520*/  BRA `(.L_x_13) ;  /* 0xfffffffc00fc7947 */ /* 0x000fc0000383ffff */
[----:B------:R-:W-:-:S00]  /*1530*/  NOP ;  /* 0x0000000000007918 */ /* 0x000fc00000000000 */
        /* <DEDUP_REMOVED lines=12> */
.L_x_14:


//--------------------- .nv.global.init           --------------------------
	.section	.nv.global.init,"aw",@progbits
	.align	4
.nv.global.init:
	.type		__cudart_i2opi_f,@object
	.size		__cudart_i2opi_f,(.L_1 - __cudart_i2opi_f)
__cudart_i2opi_f:
        /*0000*/ 	.byte	0x41, 0x90, 0x43, 0x3c, 0x99, 0x95, 0x62, 0xdb, 0xc0, 0xdd, 0x34, 0xf5, 0xd1, 0x57, 0x27, 0xfc
        /*0010*/ 	.byte	0x29, 0x15, 0x44, 0x4e, 0x6e, 0x83, 0xf9, 0xa2
.L_1:


//--------------------- .nv.shared.reserved.0     --------------------------
	.section	.nv.shared.reserved.0,"aw",@nobits
	.weak		__nv_reservedSMEM_offset_0_alias
	.size		__nv_reservedSMEM_offset_0_alias, 0, 64
	.other		__nv_reservedSMEM_offset_0_alias,@"STO_CUDA_RESERVED_SHARED STV_DEFAULT"
__nv_reservedSMEM_offset_0_alias:
	.zero		0
	.zero		64


//--------------------- .nv.constant0._Z9fft_stageP6float2ii --------------------------
	.section	.nv.constant0._Z9fft_stageP6float2ii,"a",@progbits
	.sectionflags	@""
	.align	4
.nv.constant0._Z9fft_stageP6float2ii:
	.zero		912


//--------------------- SYMBOLS --------------------------

	.type		.nv.reservedSmem.offset0,@object
	.size		.nv.reservedSmem.offset0,0x4
